//
// Generated by NVIDIA NVVM Compiler
//
// Compiler Build ID: CL-36424714
// Cuda compilation tools, release 13.0, V13.0.88
// Based on NVVM 20.0.0
//

.version 9.0
.target sm_100
.address_size 64

	// .globl	_Z10vector_addPKfS0_Pfi

.visible .entry _Z10vector_addPKfS0_Pfi(
	.param .u64 .ptr .align 1 _Z10vector_addPKfS0_Pfi_param_0,
	.param .u64 .ptr .align 1 _Z10vector_addPKfS0_Pfi_param_1,
	.param .u64 .ptr .align 1 _Z10vector_addPKfS0_Pfi_param_2,
	.param .u32 _Z10vector_addPKfS0_Pfi_param_3
)
{
	.reg .pred 	%p<2>;
	.reg .b32 	%r<6>;
	.reg .b32 	%f<4>;
	.reg .b64 	%rd<11>;

	ld.param.u64 	%rd1, [_Z10vector_addPKfS0_Pfi_param_0];
	ld.param.u64 	%rd2, [_Z10vector_addPKfS0_Pfi_param_1];
	ld.param.u64 	%rd3, [_Z10vector_addPKfS0_Pfi_param_2];
	ld.param.u32 	%r2, [_Z10vector_addPKfS0_Pfi_param_3];
	mov.u32 	%r3, %ctaid.x;
	mov.u32 	%r4, %tid.x;
	shl.b32 	%r5, %r3, 8;
	add.s32 	%r1, %r5, %r4;
	setp.ge.s32 	%p1, %r1, %r2;
	@%p1 bra 	$L__BB0_2;
	cvta.to.global.u64 	%rd4, %rd1;
	cvta.to.global.u64 	%rd5, %rd2;
	cvta.to.global.u64 	%rd6, %rd3;
	mul.wide.u32 	%rd7, %r1, 4;
	add.s64 	%rd8, %rd4, %rd7;
	ld.global.f32 	%f1, [%rd8];
	add.s64 	%rd9, %rd5, %rd7;
	ld.global.f32 	%f2, [%rd9];
	add.f32 	%f3, %f1, %f2;
	add.s64 	%rd10, %rd6, %rd7;
	st.global.f32 	[%rd10], %f3;
$L__BB0_2:
	ret;

}


// ===== COMPILED SASS (sm_100) =====

	.target	sm_100

	.elftype	@"ET_EXEC"


//--------------------- .note.nv.tkinfo           --------------------------
	.section	.note.nv.tkinfo,"",@"SHT_NOTE"
	.sectionflags	@"SHF_NOTE_NV_TKINFO"
	.tkinfo
        /*0018*/ 	.word	0x00000002
        /*0030*/ 	.string	""
        /*0030*/ 	.string	"ptxas"
        /*0030*/ 	.string	"Cuda compilation tools, release 13.0, V13.0.88"
        /*0030*/ 	.string	"Build cuda_13.0.r13.0/compiler.36424714_0"
        /*0030*/ 	.string	"-arch sm_100 -m 64 "



//--------------------- .note.nv.cuinfo           --------------------------
	.section	.note.nv.cuinfo,"",@"SHT_NOTE"
	.sectionflags	@"SHF_NOTE_NV_CUINFO"
        /*0018*/ 	.short	0x0002
        /*001a*/ 	.short	0x0064
        /*001c*/ 	.short	0x0082
	.zero		2


//--------------------- .nv.info                  --------------------------
	.section	.nv.info,"",@"SHT_CUDA_INFO"
	.align	4


	//----- nvinfo : EIATTR_REGCOUNT
	.align		4
        /*0000*/ 	.byte	0x04, 0x2f
        /*0002*/ 	.short	(.L_1 - .L_0)
	.align		4
.L_0:
        /*0004*/ 	.word	index@(_Z10vector_addPKfS0_Pfi)
        /*0008*/ 	.word	0x0000000c


	//----- nvinfo : EIATTR_FRAME_SIZE
	.align		4
.L_1:
        /*000c*/ 	.byte	0x04, 0x11
        /*000e*/ 	.short	(.L_3 - .L_2)
	.align		4
.L_2:
        /*0010*/ 	.word	index@(_Z10vector_addPKfS0_Pfi)
        /*0014*/ 	.word	0x00000000


	//----- nvinfo : EIATTR_MIN_STACK_SIZE
	.align		4
.L_3:
        /*0018*/ 	.byte	0x04, 0x12
        /*001a*/ 	.short	(.L_5 - .L_4)
	.align		4
.L_4:
        /*001c*/ 	.word	index@(_Z10vector_addPKfS0_Pfi)
        /*0020*/ 	.word	0x00000000
.L_5:


//--------------------- .nv.compat                --------------------------
	.section	.nv.compat,"",@"SHT_CUDA_COMPAT_INFO"
	.align	4
        /*0000*/ 	.byte	0x02, 0x09, 0x00, 0x00, 0x02, 0x02, 0x01, 0x00, 0x02, 0x05, 0x05, 0x00, 0x03, 0x07, 0x01, 0x01
        /*0010*/ 	.byte	0x02, 0x03, 0x00, 0x00, 0x02, 0x06, 0x01, 0x00, 0x04, 0x0b, 0x08, 0x00, 0x09, 0x00, 0x00, 0x00
        /*0020*/ 	.byte	0x00, 0x00, 0x00, 0x00


//--------------------- .nv.info._Z10vector_addPKfS0_Pfi --------------------------
	.section	.nv.info._Z10vector_addPKfS0_Pfi,"",@"SHT_CUDA_INFO"
	.sectionflags	@""
	.align	4


	//----- nvinfo : EIATTR_CUDA_API_VERSION
	.align		4
        /*0000*/ 	.byte	0x04, 0x37
        /*0002*/ 	.short	(.L_7 - .L_6)
.L_6:
        /*0004*/ 	.word	0x00000082


	//----- nvinfo : EIATTR_KPARAM_INFO
	.align		4
.L_7:
        /*0008*/ 	.byte	0x04, 0x17
        /*000a*/ 	.short	(.L_9 - .L_8)
.L_8:
        /*000c*/ 	.word	0x00000000
        /*0010*/ 	.short	0x0003
        /*0012*/ 	.short	0x0018
        /*0014*/ 	.byte	0x00, 0xf0, 0x11, 0x00


	//----- nvinfo : EIATTR_KPARAM_INFO
	.align		4
.L_9:
        /*0018*/ 	.byte	0x04, 0x17
        /*001a*/ 	.short	(.L_11 - .L_10)
.L_10:
        /*001c*/ 	.word	0x00000000
        /*0020*/ 	.short	0x0002
        /*0022*/ 	.short	0x0010
        /*0024*/ 	.byte	0x00, 0xf5, 0x21, 0x00


	//----- nvinfo : EIATTR_KPARAM_INFO
	.align		4
.L_11:
        /*0028*/ 	.byte	0x04, 0x17
        /*002a*/ 	.short	(.L_13 - .L_12)
.L_12:
        /*002c*/ 	.word	0x00000000
        /*0030*/ 	.short	0x0001
        /*0032*/ 	.short	0x0008
        /*0034*/ 	.byte	0x00, 0xf5, 0x21, 0x00


	//----- nvinfo : EIATTR_KPARAM_INFO
	.align		4
.L_13:
        /*0038*/ 	.byte	0x04, 0x17
        /*003a*/ 	.short	(.L_15 - .L_14)
.L_14:
        /*003c*/ 	.word	0x00000000
        /*0040*/ 	.short	0x0000
        /*0042*/ 	.short	0x0000
        /*0044*/ 	.byte	0x00, 0xf5, 0x21, 0x00


	//----- nvinfo : EIATTR_SPARSE_MMA_MASK
	.align		4
.L_15:
        /*0048*/ 	.byte	0x03, 0x50
        /*004a*/ 	.short	0x0000


	//----- nvinfo : EIATTR_MAXREG_COUNT
	.align		4
        /*004c*/ 	.byte	0x03, 0x1b
        /*004e*/ 	.short	0x00ff


	//----- nvinfo : EIATTR_MERCURY_ISA_VERSION
	.align		4
        /*0050*/ 	.byte	0x03, 0x5f
        /*0052*/ 	.short	0x0101


	//----- nvinfo : EIATTR_VRC_CTA_INIT_COUNT
	.align		4
        /*0054*/ 	.byte	0x02, 0x4a
	.zero		1
	.zero		1


	//----- nvinfo : EIATTR_EXIT_INSTR_OFFSETS
	.align		4
        /*0058*/ 	.byte	0x04, 0x1c
        /*005a*/ 	.short	(.L_17 - .L_16)


	//   ....[0]....
.L_16:
        /*005c*/ 	.word	0x00000060


	//   ....[1]....
        /*0060*/ 	.word	0x00000120


	//----- nvinfo : EIATTR_CBANK_PARAM_SIZE
	.align		4
.L_17:
        /*0064*/ 	.byte	0x03, 0x19
        /*0066*/ 	.short	0x001c


	//----- nvinfo : EIATTR_PARAM_CBANK
	.align		4
        /*0068*/ 	.byte	0x04, 0x0a
        /*006a*/ 	.short	(.L_19 - .L_18)
	.align		4
.L_18:
        /*006c*/ 	.word	index@(.nv.constant0._Z10vector_addPKfS0_Pfi)
        /*0070*/ 	.short	0x0380
        /*0072*/ 	.short	0x001c


	//----- nvinfo : EIATTR_SW_WAR
	.align		4
.L_19:
        /*0074*/ 	.byte	0x04, 0x36
        /*0076*/ 	.short	(.L_21 - .L_20)
.L_20:
        /*0078*/ 	.word	0x00000008
.L_21:


//--------------------- .nv.callgraph             --------------------------
	.section	.nv.callgraph,"",@"SHT_CUDA_CALLGRAPH"
	.align	4
	.sectionentsize	8
	.align		4
        /*0000*/ 	.word	0x00000000
	.align		4
        /*0004*/ 	.word	0xffffffff
	.align		4
        /*0008*/ 	.word	0x00000000
	.align		4
        /*000c*/ 	.word	0xfffffffe
	.align		4
        /*0010*/ 	.word	0x00000000
	.align		4
        /*0014*/ 	.word	0xfffffffd
	.align		4
        /*0018*/ 	.word	0x00000000
	.align		4
        /*001c*/ 	.word	0xfffffffc


//--------------------- .text._Z10vector_addPKfS0_Pfi --------------------------
	.section	.text._Z10vector_addPKfS0_Pfi,"ax",@progbits
	.align	128
        .global         _Z10vector_addPKfS0_Pfi
        .type           _Z10vector_addPKfS0_Pfi,@function
        .size           _Z10vector_addPKfS0_Pfi,(.L_x_1 - _Z10vector_addPKfS0_Pfi)
        .other          _Z10vector_addPKfS0_Pfi,@"STO_CUDA_ENTRY STV_DEFAULT"
_Z10vector_addPKfS0_Pfi:
.text._Z10vector_addPKfS0_Pfi:
[----:B------:R-:W-:Y:S01]  /*0000*/  LDC R1, c[0x0][0x37c] ;  /* 0x0000df00ff017b82 */ /* 0x000fe20000000800 */
[----:B------:R-:W0:Y:S01]  /*0010*/  S2R R9, SR_CTAID.X ;  /* 0x0000000000097919 */ /* 0x000e220000002500 */
[----:B------:R-:W1:Y:S01]  /*0020*/  LDCU UR4, c[0x0][0x398] ;  /* 0x00007300ff0477ac */ /* 0x000e620008000800 */
[----:B------:R-:W0:Y:S02]  /*0030*/  S2R R0, SR_TID.X ;  /* 0x0000000000007919 */ /* 0x000e240000002100 */
[----:B0-----:R-:W-:-:S04]  /*0040*/  LEA R9, R9, R0, 0x8 ;  /* 0x0000000009097211 */ /* 0x001fc800078e40ff */
[----:B-1----:R-:W-:-:S13]  /*0050*/  ISETP.GE.AND P0, PT, R9, UR4, PT ;  /* 0x0000000409007c0c */ /* 0x002fda000bf06270 */
[----:B------:R-:W-:Y:S05]  /*0060*/  @P0 EXIT ;  /* 0x000000000000094d */ /* 0x000fea0003800000 */
[----:B------:R-:W0:Y:S01]  /*0070*/  LDC.64 R2, c[0x0][0x380] ;  /* 0x0000e000ff027b82 */ /* 0x000e220000000a00 */
[----:B------:R-:W1:Y:S07]  /*0080*/  LDCU.64 UR4, c[0x0][0x358] ;  /* 0x00006b00ff0477ac */ /* 0x000e6e0008000a00 */
[----:B------:R-:W2:Y:S08]  /*0090*/  LDC.64 R4, c[0x0][0x388] ;  /* 0x0000e200ff047b82 */ /* 0x000eb00000000a00 */
[----:B------:R-:W3:Y:S01]  /*00a0*/  LDC.64 R6, c[0x0][0x390] ;  /* 0x0000e400ff067b82 */ /* 0x000ee20000000a00 */
[----:B0-----:R-:W-:-:S06]  /*00b0*/  IMAD.WIDE.U32 R2, R9, 0x4, R2 ;  /* 0x0000000409027825 */ /* 0x001fcc00078e0002 */
[----:B-1----:R-:W4:Y:S01]  /*00c0*/  LDG.E R2, desc[UR4][R2.64] ;  /* 0x0000000402027981 */ /* 0x002f22000c1e1900 */
[----:B--2---:R-:W-:-:S06]  /*00d0*/  IMAD.WIDE.U32 R4, R9, 0x4, R4 ;  /* 0x0000000409047825 */ /* 0x004fcc00078e0004 */
[----:B------:R-:W4:Y:S01]  /*00e0*/  LDG.E R5, desc[UR4][R4.64] ;  /* 0x0000000404057981 */ /* 0x000f22000c1e1900 */
[----:B---3--:R-:W-:-:S04]  /*00f0*/  IMAD.WIDE.U32 R6, R9, 0x4, R6 ;  /* 0x0000000409067825 */ /* 0x008fc800078e0006 */
[----:B----4-:R-:W-:-:S05]  /*0100*/  FADD R9, R2, R5 ;  /* 0x0000000502097221 */ /* 0x010fca0000000000 */
[----:B------:R-:W-:Y:S01]  /*0110*/  STG.E desc[UR4][R6.64], R9 ;  /* 0x0000000906007986 */ /* 0x000fe2000c101904 */
[----:B------:R-:W-:Y:S05]  /*0120*/  EXIT ;  /* 0x000000000000794d */ /* 0x000fea0003800000 */
.L_x_0:
[----:B------:R-:W-:-:S00]  /*0130*/  BRA `(.L_x_0) ;  /* 0xfffffffc00fc7947 */ /* 0x000fc0000383ffff */
[----:B------:R-:W-:-:S00]  /*0140*/  NOP ;  /* 0x0000000000007918 */ /* 0x000fc00000000000 */
        /* <DEDUP_REMOVED lines=11> */
.L_x_1:


//--------------------- .nv.shared.reserved.0     --------------------------
	.section	.nv.shared.reserved.0,"aw",@nobits
	.weak		__nv_reservedSMEM_offset_0_alias
	.size		__nv_reservedSMEM_offset_0_alias, 0, 64
	.other		__nv_reservedSMEM_offset_0_alias,@"STO_CUDA_RESERVED_SHARED STV_DEFAULT"
__nv_reservedSMEM_offset_0_alias:
	.zero		0
	.zero		64


//--------------------- .nv.constant0._Z10vector_addPKfS0_Pfi --------------------------
	.section	.nv.constant0._Z10vector_addPKfS0_Pfi,"a",@progbits
	.sectionflags	@""
	.align	4
.nv.constant0._Z10vector_addPKfS0_Pfi:
	.zero		924


//--------------------- SYMBOLS --------------------------

	.type		.nv.reservedSmem.offset0,@object
	.size		.nv.reservedSmem.offset0,0x4
